//
// Generated by NVIDIA NVVM Compiler
//
// Compiler Build ID: CL-36424714
// Cuda compilation tools, release 13.0, V13.0.88
// Based on NVVM 20.0.0
//

.version 9.0
.target sm_100
.address_size 64

	// .globl	_Z18mmul_cacheblock_v2PfS_S_i
// _ZZ18mmul_cacheblock_v2PfS_S_iE8shared_a has been demoted
// _ZZ18mmul_cacheblock_v2PfS_S_iE8shared_b has been demoted

.visible .entry _Z18mmul_cacheblock_v2PfS_S_i(
	.param .u64 .ptr .align 1 _Z18mmul_cacheblock_v2PfS_S_i_param_0,
	.param .u64 .ptr .align 1 _Z18mmul_cacheblock_v2PfS_S_i_param_1,
	.param .u64 .ptr .align 1 _Z18mmul_cacheblock_v2PfS_S_i_param_2,
	.param .u32 _Z18mmul_cacheblock_v2PfS_S_i_param_3
)
{
	.reg .pred 	%p<3>;
	.reg .b32 	%r<35>;
	.reg .b32 	%f<105>;
	.reg .b64 	%rd<13>;
	// demoted variable
	.shared .align 4 .b8 _ZZ18mmul_cacheblock_v2PfS_S_iE8shared_a[4096];
	// demoted variable
	.shared .align 4 .b8 _ZZ18mmul_cacheblock_v2PfS_S_iE8shared_b[4096];
	ld.param.u64 	%rd3, [_Z18mmul_cacheblock_v2PfS_S_i_param_0];
	ld.param.u64 	%rd4, [_Z18mmul_cacheblock_v2PfS_S_i_param_1];
	ld.param.u64 	%rd5, [_Z18mmul_cacheblock_v2PfS_S_i_param_2];
	ld.param.u32 	%r18, [_Z18mmul_cacheblock_v2PfS_S_i_param_3];
	mov.u32 	%r19, %ctaid.y;
	mov.u32 	%r20, %ntid.y;
	mov.u32 	%r1, %tid.y;
	mad.lo.s32 	%r2, %r19, %r20, %r1;
	mov.u32 	%r21, %ctaid.x;
	mov.u32 	%r22, %ntid.x;
	mov.u32 	%r3, %tid.x;
	mad.lo.s32 	%r4, %r21, %r22, %r3;
	setp.lt.s32 	%p1, %r18, 1;
	mov.f32 	%f104, 0f00000000;
	@%p1 bra 	$L__BB0_3;
	shl.b32 	%r24, %r1, 5;
	add.s32 	%r25, %r24, %r3;
	shl.b32 	%r26, %r25, 2;
	mov.u32 	%r27, _ZZ18mmul_cacheblock_v2PfS_S_iE8shared_a;
	add.s32 	%r5, %r27, %r26;
	mov.u32 	%r28, _ZZ18mmul_cacheblock_v2PfS_S_iE8shared_b;
	add.s32 	%r6, %r28, %r26;
	shl.b32 	%r29, %r1, 7;
	add.s32 	%r7, %r27, %r29;
	shl.b32 	%r30, %r3, 2;
	add.s32 	%r8, %r28, %r30;
	mad.lo.s32 	%r33, %r18, %r2, %r3;
	mad.lo.s32 	%r32, %r1, %r18, %r4;
	shl.b32 	%r11, %r18, 5;
	cvta.to.global.u64 	%rd1, %rd3;
	cvta.to.global.u64 	%rd2, %rd4;
	mov.f32 	%f104, 0f00000000;
	mov.b32 	%r34, 0;
$L__BB0_2:
	mul.wide.u32 	%rd6, %r33, 4;
	add.s64 	%rd7, %rd1, %rd6;
	ld.global.f32 	%f6, [%rd7];
	st.shared.f32 	[%r5], %f6;
	mul.wide.u32 	%rd8, %r32, 4;
	add.s64 	%rd9, %rd2, %rd8;
	ld.global.f32 	%f7, [%rd9];
	st.shared.f32 	[%r6], %f7;
	bar.sync 	0;
	ld.shared.f32 	%f8, [%r7];
	ld.shared.f32 	%f9, [%r8];
	fma.rn.f32 	%f10, %f8, %f9, %f104;
	ld.shared.f32 	%f11, [%r7+4];
	ld.shared.f32 	%f12, [%r8+128];
	fma.rn.f32 	%f13, %f11, %f12, %f10;
	ld.shared.f32 	%f14, [%r7+8];
	ld.shared.f32 	%f15, [%r8+256];
	fma.rn.f32 	%f16, %f14, %f15, %f13;
	ld.shared.f32 	%f17, [%r7+12];
	ld.shared.f32 	%f18, [%r8+384];
	fma.rn.f32 	%f19, %f17, %f18, %f16;
	ld.shared.f32 	%f20, [%r7+16];
	ld.shared.f32 	%f21, [%r8+512];
	fma.rn.f32 	%f22, %f20, %f21, %f19;
	ld.shared.f32 	%f23, [%r7+20];
	ld.shared.f32 	%f24, [%r8+640];
	fma.rn.f32 	%f25, %f23, %f24, %f22;
	ld.shared.f32 	%f26, [%r7+24];
	ld.shared.f32 	%f27, [%r8+768];
	fma.rn.f32 	%f28, %f26, %f27, %f25;
	ld.shared.f32 	%f29, [%r7+28];
	ld.shared.f32 	%f30, [%r8+896];
	fma.rn.f32 	%f31, %f29, %f30, %f28;
	ld.shared.f32 	%f32, [%r7+32];
	ld.shared.f32 	%f33, [%r8+1024];
	fma.rn.f32 	%f34, %f32, %f33, %f31;
	ld.shared.f32 	%f35, [%r7+36];
	ld.shared.f32 	%f36, [%r8+1152];
	fma.rn.f32 	%f37, %f35, %f36, %f34;
	ld.shared.f32 	%f38, [%r7+40];
	ld.shared.f32 	%f39, [%r8+1280];
	fma.rn.f32 	%f40, %f38, %f39, %f37;
	ld.shared.f32 	%f41, [%r7+44];
	ld.shared.f32 	%f42, [%r8+1408];
	fma.rn.f32 	%f43, %f41, %f42, %f40;
	ld.shared.f32 	%f44, [%r7+48];
	ld.shared.f32 	%f45, [%r8+1536];
	fma.rn.f32 	%f46, %f44, %f45, %f43;
	ld.shared.f32 	%f47, [%r7+52];
	ld.shared.f32 	%f48, [%r8+1664];
	fma.rn.f32 	%f49, %f47, %f48, %f46;
	ld.shared.f32 	%f50, [%r7+56];
	ld.shared.f32 	%f51, [%r8+1792];
	fma.rn.f32 	%f52, %f50, %f51, %f49;
	ld.shared.f32 	%f53, [%r7+60];
	ld.shared.f32 	%f54, [%r8+1920];
	fma.rn.f32 	%f55, %f53, %f54, %f52;
	ld.shared.f32 	%f56, [%r7+64];
	ld.shared.f32 	%f57, [%r8+2048];
	fma.rn.f32 	%f58, %f56, %f57, %f55;
	ld.shared.f32 	%f59, [%r7+68];
	ld.shared.f32 	%f60, [%r8+2176];
	fma.rn.f32 	%f61, %f59, %f60, %f58;
	ld.shared.f32 	%f62, [%r7+72];
	ld.shared.f32 	%f63, [%r8+2304];
	fma.rn.f32 	%f64, %f62, %f63, %f61;
	ld.shared.f32 	%f65, [%r7+76];
	ld.shared.f32 	%f66, [%r8+2432];
	fma.rn.f32 	%f67, %f65, %f66, %f64;
	ld.shared.f32 	%f68, [%r7+80];
	ld.shared.f32 	%f69, [%r8+2560];
	fma.rn.f32 	%f70, %f68, %f69, %f67;
	ld.shared.f32 	%f71, [%r7+84];
	ld.shared.f32 	%f72, [%r8+2688];
	fma.rn.f32 	%f73, %f71, %f72, %f70;
	ld.shared.f32 	%f74, [%r7+88];
	ld.shared.f32 	%f75, [%r8+2816];
	fma.rn.f32 	%f76, %f74, %f75, %f73;
	ld.shared.f32 	%f77, [%r7+92];
	ld.shared.f32 	%f78, [%r8+2944];
	fma.rn.f32 	%f79, %f77, %f78, %f76;
	ld.shared.f32 	%f80, [%r7+96];
	ld.shared.f32 	%f81, [%r8+3072];
	fma.rn.f32 	%f82, %f80, %f81, %f79;
	ld.shared.f32 	%f83, [%r7+100];
	ld.shared.f32 	%f84, [%r8+3200];
	fma.rn.f32 	%f85, %f83, %f84, %f82;
	ld.shared.f32 	%f86, [%r7+104];
	ld.shared.f32 	%f87, [%r8+3328];
	fma.rn.f32 	%f88, %f86, %f87, %f85;
	ld.shared.f32 	%f89, [%r7+108];
	ld.shared.f32 	%f90, [%r8+3456];
	fma.rn.f32 	%f91, %f89, %f90, %f88;
	ld.shared.f32 	%f92, [%r7+112];
	ld.shared.f32 	%f93, [%r8+3584];
	fma.rn.f32 	%f94, %f92, %f93, %f91;
	ld.shared.f32 	%f95, [%r7+116];
	ld.shared.f32 	%f96, [%r8+3712];
	fma.rn.f32 	%f97, %f95, %f96, %f94;
	ld.shared.f32 	%f98, [%r7+120];
	ld.shared.f32 	%f99, [%r8+3840];
	fma.rn.f32 	%f100, %f98, %f99, %f97;
	ld.shared.f32 	%f101, [%r7+124];
	ld.shared.f32 	%f102, [%r8+3968];
	fma.rn.f32 	%f104, %f101, %f102, %f100;
	bar.sync 	0;
	add.s32 	%r34, %r34, 32;
	add.s32 	%r33, %r33, 32;
	add.s32 	%r32, %r32, %r11;
	setp.lt.s32 	%p2, %r34, %r18;
	@%p2 bra 	$L__BB0_2;
$L__BB0_3:
	cvta.to.global.u64 	%rd10, %rd5;
	mad.lo.s32 	%r31, %r18, %r2, %r4;
	mul.wide.s32 	%rd11, %r31, 4;
	add.s64 	%rd12, %rd10, %rd11;
	st.global.f32 	[%rd12], %f104;
	ret;

}


// ===== COMPILED SASS (sm_100) =====

	.target	sm_100

	.elftype	@"ET_EXEC"


//--------------------- .note.nv.tkinfo           --------------------------
	.section	.note.nv.tkinfo,"",@"SHT_NOTE"
	.sectionflags	@"SHF_NOTE_NV_TKINFO"
	.tkinfo
        /*0018*/ 	.word	0x00000002
        /*0030*/ 	.string	""
        /*0030*/ 	.string	"ptxas"
        /*0030*/ 	.string	"Cuda compilation tools, release 13.0, V13.0.88"
        /*0030*/ 	.string	"Build cuda_13.0.r13.0/compiler.36424714_0"
        /*0030*/ 	.string	"-arch sm_100 -m 64 "



//--------------------- .note.nv.cuinfo           --------------------------
	.section	.note.nv.cuinfo,"",@"SHT_NOTE"
	.sectionflags	@"SHF_NOTE_NV_CUINFO"
        /*0018*/ 	.short	0x0002
        /*001a*/ 	.short	0x0064
        /*001c*/ 	.short	0x0082
	.zero		2


//--------------------- .nv.info                  --------------------------
	.section	.nv.info,"",@"SHT_CUDA_INFO"
	.align	4


	//----- nvinfo : EIATTR_REGCOUNT
	.align		4
        /*0000*/ 	.byte	0x04, 0x2f
        /*0002*/ 	.short	(.L_1 - .L_0)
	.align		4
.L_0:
        /*0004*/ 	.word	index@(_Z18mmul_cacheblock_v2PfS_S_i)
        /*0008*/ 	.word	0x00000020


	//----- nvinfo : EIATTR_FRAME_SIZE
	.align		4
.L_1:
        /*000c*/ 	.byte	0x04, 0x11
        /*000e*/ 	.short	(.L_3 - .L_2)
	.align		4
.L_2:
        /*0010*/ 	.word	index@(_Z18mmul_cacheblock_v2PfS_S_i)
        /*0014*/ 	.word	0x00000000


	//----- nvinfo : EIATTR_MIN_STACK_SIZE
	.align		4
.L_3:
        /*0018*/ 	.byte	0x04, 0x12
        /*001a*/ 	.short	(.L_5 - .L_4)
	.align		4
.L_4:
        /*001c*/ 	.word	index@(_Z18mmul_cacheblock_v2PfS_S_i)
        /*0020*/ 	.word	0x00000000
.L_5:


//--------------------- .nv.compat                --------------------------
	.section	.nv.compat,"",@"SHT_CUDA_COMPAT_INFO"
	.align	4
        /*0000*/ 	.byte	0x02, 0x09, 0x00, 0x00, 0x02, 0x02, 0x01, 0x00, 0x02, 0x05, 0x05, 0x00, 0x03, 0x07, 0x01, 0x01
        /*0010*/ 	.byte	0x02, 0x03, 0x00, 0x00, 0x02, 0x06, 0x01, 0x00, 0x04, 0x0b, 0x08, 0x00, 0x09, 0x00, 0x00, 0x00
        /*0020*/ 	.byte	0x00, 0x00, 0x00, 0x00


//--------------------- .nv.info._Z18mmul_cacheblock_v2PfS_S_i --------------------------
	.section	.nv.info._Z18mmul_cacheblock_v2PfS_S_i,"",@"SHT_CUDA_INFO"
	.sectionflags	@""
	.align	4


	//----- nvinfo : EIATTR_CUDA_API_VERSION
	.align		4
        /*0000*/ 	.byte	0x04, 0x37
        /*0002*/ 	.short	(.L_7 - .L_6)
.L_6:
        /*0004*/ 	.word	0x00000082


	//----- nvinfo : EIATTR_KPARAM_INFO
	.align		4
.L_7:
        /*0008*/ 	.byte	0x04, 0x17
        /*000a*/ 	.short	(.L_9 - .L_8)
.L_8:
        /*000c*/ 	.word	0x00000000
        /*0010*/ 	.short	0x0003
        /*0012*/ 	.short	0x0018
        /*0014*/ 	.byte	0x00, 0xf0, 0x11, 0x00


	//----- nvinfo : EIATTR_KPARAM_INFO
	.align		4
.L_9:
        /*0018*/ 	.byte	0x04, 0x17
        /*001a*/ 	.short	(.L_11 - .L_10)
.L_10:
        /*001c*/ 	.word	0x00000000
        /*0020*/ 	.short	0x0002
        /*0022*/ 	.short	0x0010
        /*0024*/ 	.byte	0x00, 0xf5, 0x21, 0x00


	//----- nvinfo : EIATTR_KPARAM_INFO
	.align		4
.L_11:
        /*0028*/ 	.byte	0x04, 0x17
        /*002a*/ 	.short	(.L_13 - .L_12)
.L_12:
        /*002c*/ 	.word	0x00000000
        /*0030*/ 	.short	0x0001
        /*0032*/ 	.short	0x0008
        /*0034*/ 	.byte	0x00, 0xf5, 0x21, 0x00


	//----- nvinfo : EIATTR_KPARAM_INFO
	.align		4
.L_13:
        /*0038*/ 	.byte	0x04, 0x17
        /*003a*/ 	.short	(.L_15 - .L_14)
.L_14:
        /*003c*/ 	.word	0x00000000
        /*0040*/ 	.short	0x0000
        /*0042*/ 	.short	0x0000
        /*0044*/ 	.byte	0x00, 0xf5, 0x21, 0x00


	//----- nvinfo : EIATTR_SPARSE_MMA_MASK
	.align		4
.L_15:
        /*0048*/ 	.byte	0x03, 0x50
        /*004a*/ 	.short	0x0000


	//----- nvinfo : EIATTR_MAXREG_COUNT
	.align		4
        /*004c*/ 	.byte	0x03, 0x1b
        /*004e*/ 	.short	0x00ff


	//----- nvinfo : EIATTR_NUM_BARRIERS
	.align		4
        /*0050*/ 	.byte	0x02, 0x4c
        /*0052*/ 	.byte	0x01
	.zero		1


	//----- nvinfo : EIATTR_MERCURY_ISA_VERSION
	.align		4
        /*0054*/ 	.byte	0x03, 0x5f
        /*0056*/ 	.short	0x0101


	//----- nvinfo : EIATTR_VRC_CTA_INIT_COUNT
	.align		4
        /*0058*/ 	.byte	0x02, 0x4a
	.zero		1
	.zero		1


	//----- nvinfo : EIATTR_EXIT_INSTR_OFFSETS
	.align		4
        /*005c*/ 	.byte	0x04, 0x1c
        /*005e*/ 	.short	(.L_17 - .L_16)


	//   ....[0]....
.L_16:
        /*0060*/ 	.word	0x00000770


	//----- nvinfo : EIATTR_CBANK_PARAM_SIZE
	.align		4
.L_17:
        /*0064*/ 	.byte	0x03, 0x19
        /*0066*/ 	.short	0x001c


	//----- nvinfo : EIATTR_PARAM_CBANK
	.align		4
        /*0068*/ 	.byte	0x04, 0x0a
        /*006a*/ 	.short	(.L_19 - .L_18)
	.align		4
.L_18:
        /*006c*/ 	.word	index@(.nv.constant0._Z18mmul_cacheblock_v2PfS_S_i)
        /*0070*/ 	.short	0x0380
        /*0072*/ 	.short	0x001c


	//----- nvinfo : EIATTR_SW_WAR
	.align		4
.L_19:
        /*0074*/ 	.byte	0x04, 0x36
        /*0076*/ 	.short	(.L_21 - .L_20)
.L_20:
        /*0078*/ 	.word	0x00000008
.L_21:


//--------------------- .nv.callgraph             --------------------------
	.section	.nv.callgraph,"",@"SHT_CUDA_CALLGRAPH"
	.align	4
	.sectionentsize	8
	.align		4
        /*0000*/ 	.word	0x00000000
	.align		4
        /*0004*/ 	.word	0xffffffff
	.align		4
        /*0008*/ 	.word	0x00000000
	.align		4
        /*000c*/ 	.word	0xfffffffe
	.align		4
        /*0010*/ 	.word	0x00000000
	.align		4
        /*0014*/ 	.word	0xfffffffd
	.align		4
        /*0018*/ 	.word	0x00000000
	.align		4
        /*001c*/ 	.word	0xfffffffc


//--------------------- .text._Z18mmul_cacheblock_v2PfS_S_i --------------------------
	.section	.text._Z18mmul_cacheblock_v2PfS_S_i,"ax",@progbits
	.align	128
        .global         _Z18mmul_cacheblock_v2PfS_S_i
        .type           _Z18mmul_cacheblock_v2PfS_S_i,@function
        .size           _Z18mmul_cacheblock_v2PfS_S_i,(.L_x_3 - _Z18mmul_cacheblock_v2PfS_S_i)
        .other          _Z18mmul_cacheblock_v2PfS_S_i,@"STO_CUDA_ENTRY STV_DEFAULT"
_Z18mmul_cacheblock_v2PfS_S_i:
.text._Z18mmul_cacheblock_v2PfS_S_i:
[----:B------:R-:W-:Y:S01]  /*0000*/  LDC R1, c[0x0][0x37c] ;  /* 0x0000df00ff017b82 */ /* 0x000fe20000000800 */
[----:B------:R-:W0:Y:S07]  /*0010*/  S2R R4, SR_TID.Y ;  /* 0x0000000000047919 */ /* 0x000e2e0000002200 */
[----:B------:R-:W1:Y:S01]  /*0020*/  LDC R0, c[0x0][0x398] ;  /* 0x0000e600ff007b82 */ /* 0x000e620000000800 */
[----:B------:R-:W2:Y:S01]  /*0030*/  LDCU.64 UR8, c[0x0][0x358] ;  /* 0x00006b00ff0877ac */ /* 0x000ea20008000a00 */
[----:B------:R-:W-:Y:S01]  /*0040*/  HFMA2 R11, -RZ, RZ, 0, 0 ;  /* 0x00000000ff0b7431 */ /* 0x000fe200000001ff */
[----:B------:R-:W3:Y:S05]  /*0050*/  S2R R8, SR_TID.X ;  /* 0x0000000000087919 */ /* 0x000eea0000002100 */
[----:B------:R-:W0:Y:S08]  /*0060*/  LDC R3, c[0x0][0x364] ;  /* 0x0000d900ff037b82 */ /* 0x000e300000000800 */
[----:B------:R-:W0:Y:S08]  /*0070*/  S2UR UR4, SR_CTAID.Y ;  /* 0x00000000000479c3 */ /* 0x000e300000002600 */
[----:B------:R-:W3:Y:S01]  /*0080*/  S2UR UR5, SR_CTAID.X ;  /* 0x00000000000579c3 */ /* 0x000ee20000002500 */
[----:B-1----:R-:W-:-:S07]  /*0090*/  ISETP.GE.AND P0, PT, R0, 0x1, PT ;  /* 0x000000010000780c */ /* 0x002fce0003f06270 */
[----:B------:R-:W3:Y:S08]  /*00a0*/  LDC R5, c[0x0][0x360] ;  /* 0x0000d800ff057b82 */ /* 0x000ef00000000800 */
[----:B------:R-:W1:Y:S01]  /*00b0*/  LDC.64 R20, c[0x0][0x390] ;  /* 0x0000e400ff147b82 */ /* 0x000e620000000a00 */
[----:B0-----:R-:W-:Y:S02]  /*00c0*/  IMAD R3, R3, UR4, R4 ;  /* 0x0000000403037c24 */ /* 0x001fe4000f8e0204 */
[----:B---3--:R-:W-:-:S04]  /*00d0*/  IMAD R5, R5, UR5, R8 ;  /* 0x0000000505057c24 */ /* 0x008fc8000f8e0208 */
[----:B------:R-:W-:-:S04]  /*00e0*/  IMAD R7, R3, R0, R5 ;  /* 0x0000000003077224 */ /* 0x000fc800078e0205 */
[----:B-1----:R-:W-:Y:S01]  /*00f0*/  IMAD.WIDE R20, R7, 0x4, R20 ;  /* 0x0000000407147825 */ /* 0x002fe200078e0214 */
[----:B--2---:R-:W-:Y:S06]  /*0100*/  @!P0 BRA `(.L_x_0) ;  /* 0x0000000400948947 */ /* 0x004fec0003800000 */
[----:B------:R-:W0:Y:S01]  /*0110*/  S2UR UR6, SR_CgaCtaId ;  /* 0x00000000000679c3 */ /* 0x000e220000008800 */
[----:B------:R-:W-:Y:S01]  /*0120*/  UMOV UR4, 0x400 ;  /* 0x0000040000047882 */ /* 0x000fe20000000000 */
[C---:B------:R-:W-:Y:S01]  /*0130*/  LEA R6, R4.reuse, R8, 0x5 ;  /* 0x0000000804067211 */ /* 0x040fe200078e28ff */
[----:B------:R-:W-:Y:S01]  /*0140*/  UIADD3 UR5, UPT, UPT, UR4, 0x1000, URZ ;  /* 0x0000100004057890 */ /* 0x000fe2000fffe0ff */
[-C--:B------:R-:W-:Y:S01]  /*0150*/  IMAD R2, R3, R0.reuse, R8 ;  /* 0x0000000003027224 */ /* 0x080fe200078e0208 */
[----:B------:R-:W-:Y:S01]  /*0160*/  MOV R11, RZ ;  /* 0x000000ff000b7202 */ /* 0x000fe20000000f00 */
[----:B------:R-:W-:Y:S02]  /*0170*/  IMAD R5, R4, R0, R5 ;  /* 0x0000000004057224 */ /* 0x000fe400078e0205 */
[----:B------:R-:W1:Y:S08]  /*0180*/  LDC.64 R18, c[0x0][0x380] ;  /* 0x0000e000ff127b82 */ /* 0x000e700000000a00 */
[----:B------:R-:W2:Y:S01]  /*0190*/  LDC.64 R16, c[0x0][0x388] ;  /* 0x0000e200ff107b82 */ /* 0x000ea20000000a00 */
[----:B0-----:R-:W-:-:S02]  /*01a0*/  ULEA UR4, UR6, UR4, 0x18 ;  /* 0x0000000406047291 */ /* 0x001fc4000f8ec0ff */
[----:B------:R-:W-:-:S04]  /*01b0*/  ULEA UR5, UR6, UR5, 0x18 ;  /* 0x0000000506057291 */ /* 0x000fc8000f8ec0ff */
[C---:B------:R-:W-:Y:S02]  /*01c0*/  LEA R7, R6.reuse, UR4, 0x2 ;  /* 0x0000000406077c11 */ /* 0x040fe4000f8e10ff */
[----:B------:R-:W-:Y:S02]  /*01d0*/  LEA R6, R6, UR5, 0x2 ;  /* 0x0000000506067c11 */ /* 0x000fe4000f8e10ff */
[----:B------:R-:W-:Y:S02]  /*01e0*/  LEA R3, R8, UR5, 0x2 ;  /* 0x0000000508037c11 */ /* 0x000fe4000f8e10ff */
[----:B------:R-:W-:Y:S01]  /*01f0*/  LEA R4, R4, UR4, 0x7 ;  /* 0x0000000404047c11 */ /* 0x000fe2000f8e38ff */
[----:B------:R-:W-:-:S06]  /*0200*/  UMOV UR4, URZ ;  /* 0x000000ff00047c82 */ /* 0x000fcc0008000000 */
.L_x_1:
[----:B-1----:R-:W-:-:S04]  /*0210*/  IMAD.WIDE.U32 R8, R2, 0x4, R18 ;  /* 0x0000000402087825 */ /* 0x002fc800078e0012 */
[----:B--2---:R-:W-:Y:S01]  /*0220*/  IMAD.WIDE.U32 R26, R5, 0x4, R16 ;  /* 0x00000004051a7825 */ /* 0x004fe200078e0010 */
[----:B------:R-:W2:Y:S05]  /*0230*/  LDG.E R22, desc[UR8][R8.64] ;  /* 0x0000000808167981 */ /* 0x000eaa000c1e1900 */
[----:B------:R-:W3:Y:S01]  /*0240*/  LDG.E R27, desc[UR8][R26.64] ;  /* 0x000000081a1b7981 */ /* 0x000ee2000c1e1900 */
[----:B------:R-:W-:Y:S01]  /*0250*/  UIADD3 UR4, UPT, UPT, UR4, 0x20, URZ ;  /* 0x0000002004047890 */ /* 0x000fe2000fffe0ff */
[----:B------:R-:W-:Y:S02]  /*0260*/  IADD3 R2, PT, PT, R2, 0x20, RZ ;  /* 0x0000002002027810 */ /* 0x000fe40007ffe0ff */
[----:B------:R-:W-:-:S03]  /*0270*/  LEA R5, R0, R5, 0x5 ;  /* 0x0000000500057211 */ /* 0x000fc600078e28ff */
[----:B------:R-:W-:Y:S01]  /*0280*/  ISETP.LE.AND P0, PT, R0, UR4, PT ;  /* 0x0000000400007c0c */ /* 0x000fe2000bf03270 */
[----:B--2---:R-:W-:Y:S04]  /*0290*/  STS [R7], R22 ;  /* 0x0000001607007388 */ /* 0x004fe80000000800 */
[----:B---3--:R-:W-:Y:S01]  /*02a0*/  STS [R6], R27 ;  /* 0x0000001b06007388 */ /* 0x008fe20000000800 */
[----:B------:R-:W-:Y:S06]  /*02b0*/  BAR.SYNC.DEFER_BLOCKING 0x0 ;  /* 0x0000000000007b1d */ /* 0x000fec0000010000 */
[----:B------:R-:W-:Y:S04]  /*02c0*/  LDS R10, [R3] ;  /* 0x00000000030a7984 */ /* 0x000fe80000000800 */
[----:B------:R-:W0:Y:S04]  /*02d0*/  LDS.128 R12, [R4] ;  /* 0x00000000040c7984 */ /* 0x000e280000000c00 */
[----:B------:R-:W1:Y:S04]  /*02e0*/  LDS R29, [R3+0x80] ;  /* 0x00008000031d7984 */ /* 0x000e680000000800 */
[----:B------:R-:W2:Y:S04]  /*02f0*/  LDS R23, [R3+0x100] ;  /* 0x0001000003177984 */ /* 0x000ea80000000800 */
[----:B------:R-:W3:Y:S04]  /*0300*/  LDS R24, [R3+0x180] ;  /* 0x0001800003187984 */ /* 0x000ee80000000800 */
[----:B------:R-:W-:Y:S04]  /*0310*/  LDS R25, [R3+0x200] ;  /* 0x0002000003197984 */ /* 0x000fe80000000800 */
[----:B------:R-:W-:Y:S04]  /*0320*/  LDS R22, [R3+0x280] ;  /* 0x0002800003167984 */ /* 0x000fe80000000800 */
[----:B------:R-:W-:Y:S01]  /*0330*/  LDS R26, [R3+0xb80] ;  /* 0x000b8000031a7984 */ /* 0x000fe20000000800 */
[----:B0-----:R-:W-:-:S03]  /*0340*/  FFMA R12, R12, R10, R11 ;  /* 0x0000000a0c0c7223 */ /* 0x001fc6000000000b */
[----:B------:R-:W0:Y:S01]  /*0350*/  LDS.128 R8, [R4+0x10] ;  /* 0x0000100004087984 */ /* 0x000e220000000c00 */
[----:B-1----:R-:W-:-:S04]  /*0360*/  FFMA R12, R29, R13, R12 ;  /* 0x0000000d1d0c7223 */ /* 0x002fc8000000000c */
[----:B--2---:R-:W-:Y:S02]  /*0370*/  FFMA R13, R23, R14, R12 ;  /* 0x0000000e170d7223 */ /* 0x004fe4000000000c */
[----:B------:R-:W1:Y:S02]  /*0380*/  LDS R23, [R3+0x300] ;  /* 0x0003000003177984 */ /* 0x000e640000000800 */
[----:B---3--:R-:W-:Y:S02]  /*0390*/  FFMA R13, R24, R15, R13 ;  /* 0x0000000f180d7223 */ /* 0x008fe4000000000d */
[----:B------:R-:W2:Y:S02]  /*03a0*/  LDS R24, [R3+0x380] ;  /* 0x0003800003187984 */ /* 0x000ea40000000800 */
[----:B0-----:R-:W-:Y:S02]  /*03b0*/  FFMA R27, R8, R25, R13 ;  /* 0x00000019081b7223 */ /* 0x001fe4000000000d */
[----:B------:R-:W-:Y:S02]  /*03c0*/  LDS R25, [R3+0x400] ;  /* 0x0004000003197984 */ /* 0x000fe40000000800 */
[----:B------:R-:W-:-:S02]  /*03d0*/  FFMA R8, R22, R9, R27 ;  /* 0x0000000916087223 */ /* 0x000fc4000000001b */
[----:B------:R-:W0:Y:S02]  /*03e0*/  LDS.128 R12, [R4+0x20] ;  /* 0x00002000040c7984 */ /* 0x000e240000000c00 */
[----:B-1----:R-:W-:Y:S02]  /*03f0*/  FFMA R9, R23, R10, R8 ;  /* 0x0000000a17097223 */ /* 0x002fe40000000008 */
[----:B------:R-:W1:Y:S02]  /*0400*/  LDS R22, [R3+0x480] ;  /* 0x0004800003167984 */ /* 0x000e640000000800 */
[----:B--2---:R-:W-:Y:S02]  /*0410*/  FFMA R9, R24, R11, R9 ;  /* 0x0000000b18097223 */ /* 0x004fe40000000009 */
[----:B------:R-:W2:Y:S04]  /*0420*/  LDS R23, [R3+0x500] ;  /* 0x0005000003177984 */ /* 0x000ea80000000800 */
[----:B------:R-:W3:Y:S01]  /*0430*/  LDS R24, [R3+0x580] ;  /* 0x0005800003187984 */ /* 0x000ee20000000800 */
[----:B0-----:R-:W-:-:S03]  /*0440*/  FFMA R27, R12, R25, R9 ;  /* 0x000000190c1b7223 */ /* 0x001fc60000000009 */
[----:B------:R-:W-:Y:S01]  /*0450*/  LDS R25, [R3+0x600] ;  /* 0x0006000003197984 */ /* 0x000fe20000000800 */
[----:B-1----:R-:W-:-:S03]  /*0460*/  FFMA R12, R22, R13, R27 ;  /* 0x0000000d160c7223 */ /* 0x002fc6000000001b */
[----:B------:R-:W0:Y:S01]  /*0470*/  LDS.128 R8, [R4+0x30] ;  /* 0x0000300004087984 */ /* 0x000e220000000c00 */
[----:B--2---:R-:W-:-:S03]  /*0480*/  FFMA R13, R23, R14, R12 ;  /* 0x0000000e170d7223 */ /* 0x004fc6000000000c */
[----:B------:R-:W1:Y:S01]  /*0490*/  LDS R22, [R3+0x680] ;  /* 0x0006800003167984 */ /* 0x000e620000000800 */
[----:B---3--:R-:W-:-:S03]  /*04a0*/  FFMA R13, R24, R15, R13 ;  /* 0x0000000f180d7223 */ /* 0x008fc6000000000d */
        /* <DEDUP_REMOVED lines=19> */
[----:B------:R-:W-:Y:S01]  /*05e0*/  LDS R24, [R3+0xc80] ;  /* 0x000c800003187984 */ /* 0x000fe20000000800 */
[----:B0-----:R-:W-:-:S03]  /*05f0*/  FFMA R27, R8, R25, R13 ;  /* 0x00000019081b7223 */ /* 0x001fc6000000000d */
[----:B------:R-:W-:Y:S01]  /*0600*/  LDS R25, [R3+0xc00] ;  /* 0x000c000003197984 */ /* 0x000fe20000000800 */
[----:B-1----:R-:W-:-:S03]  /*0610*/  FFMA R22, R22, R9, R27 ;  /* 0x0000000916167223 */ /* 0x002fc6000000001b */
[----:B------:R-:W0:Y:S01]  /*0620*/  LDS.128 R12, [R4+0x60] ;  /* 0x00006000040c7984 */ /* 0x000e220000000c00 */
[----:B--2---:R-:W-:-:S03]  /*0630*/  FFMA R9, R23, R10, R22 ;  /* 0x0000000a17097223 */ /* 0x004fc60000000016 */
[----:B------:R-:W1:Y:S01]  /*0640*/  LDS R23, [R3+0xd00] ;  /* 0x000d000003177984 */ /* 0x000e620000000800 */
[----:B------:R-:W-:-:S03]  /*0650*/  FFMA R9, R26, R11, R9 ;  /* 0x0000000b1a097223 */ /* 0x000fc60000000009 */
[----:B------:R-:W2:Y:S01]  /*0660*/  LDS R22, [R3+0xd80] ;  /* 0x000d800003167984 */ /* 0x000ea20000000800 */
[----:B0-----:R-:W-:-:S03]  /*0670*/  FFMA R27, R12, R25, R9 ;  /* 0x000000190c1b7223 */ /* 0x001fc60000000009 */
[----:B------:R-:W-:Y:S01]  /*0680*/  LDS R25, [R3+0xe00] ;  /* 0x000e000003197984 */ /* 0x000fe20000000800 */
[----:B------:R-:W-:-:S03]  /*0690*/  FFMA R24, R24, R13, R27 ;  /* 0x0000000d18187223 */ /* 0x000fc6000000001b */
[----:B------:R-:W0:Y:S01]  /*06a0*/  LDS.128 R8, [R4+0x70] ;  /* 0x0000700004087984 */ /* 0x000e220000000c00 */
[----:B-1----:R-:W-:-:S03]  /*06b0*/  FFMA R23, R23, R14, R24 ;  /* 0x0000000e17177223 */ /* 0x002fc60000000018 */
[----:B------:R-:W1:Y:S01]  /*06c0*/  LDS R27, [R3+0xe80] ;  /* 0x000e8000031b7984 */ /* 0x000e620000000800 */
[----:B--2---:R-:W-:-:S03]  /*06d0*/  FFMA R15, R22, R15, R23 ;  /* 0x0000000f160f7223 */ /* 0x004fc60000000017 */
[----:B------:R-:W2:Y:S04]  /*06e0*/  LDS R13, [R3+0xf00] ;  /* 0x000f0000030d7984 */ /* 0x000ea80000000800 */
[----:B------:R-:W3:Y:S01]  /*06f0*/  LDS R12, [R3+0xf80] ;  /* 0x000f8000030c7984 */ /* 0x000ee20000000800 */
[----:B0-----:R-:W-:-:S04]  /*0700*/  FFMA R8, R8, R25, R15 ;  /* 0x0000001908087223 */ /* 0x001fc8000000000f */
[----:B-1----:R-:W-:-:S04]  /*0710*/  FFMA R8, R27, R9, R8 ;  /* 0x000000091b087223 */ /* 0x002fc80000000008 */
[----:B--2---:R-:W-:-:S04]  /*0720*/  FFMA R13, R13, R10, R8 ;  /* 0x0000000a0d0d7223 */ /* 0x004fc80000000008 */
[----:B---3--:R-:W-:Y:S01]  /*0730*/  FFMA R11, R12, R11, R13 ;  /* 0x0000000b0c0b7223 */ /* 0x008fe2000000000d */
[----:B------:R-:W-:Y:S06]  /*0740*/  BAR.SYNC.DEFER_BLOCKING 0x0 ;  /* 0x0000000000007b1d */ /* 0x000fec0000010000 */
[----:B------:R-:W-:Y:S05]  /*0750*/  @!P0 BRA `(.L_x_1) ;  /* 0xfffffff800ac8947 */ /* 0x000fea000383ffff */
.L_x_0:
[----:B------:R-:W-:Y:S01]  /*0760*/  STG.E desc[UR8][R20.64], R11 ;  /* 0x0000000b14007986 */ /* 0x000fe2000c101908 */
[----:B------:R-:W-:Y:S05]  /*0770*/  EXIT ;  /* 0x000000000000794d */ /* 0x000fea0003800000 */
.L_x_2:
[----:B------:R-:W-:-:S00]  /*0780*/  BRA `(.L_x_2) ;  /* 0xfffffffc00fc7947 */ /* 0x000fc0000383ffff */
[----:B------:R-:W-:-:S00]  /*0790*/  NOP ;  /* 0x0000000000007918 */ /* 0x000fc00000000000 */
        /* <DEDUP_REMOVED lines=14> */
.L_x_3:


//--------------------- .nv.shared._Z18mmul_cacheblock_v2PfS_S_i --------------------------
	.section	.nv.shared._Z18mmul_cacheblock_v2PfS_S_i,"aw",@nobits
	.sectionflags	@""
	.align	4
.nv.shared._Z18mmul_cacheblock_v2PfS_S_i:
	.zero		9216


//--------------------- .nv.shared.reserved.0     --------------------------
	.section	.nv.shared.reserved.0,"aw",@nobits
	.weak		__nv_reservedSMEM_offset_0_alias
	.size		__nv_reservedSMEM_offset_0_alias, 0, 64
	.other		__nv_reservedSMEM_offset_0_alias,@"STO_CUDA_RESERVED_SHARED STV_DEFAULT"
__nv_reservedSMEM_offset_0_alias:
	.zero		0
	.zero		64


//--------------------- .nv.constant0._Z18mmul_cacheblock_v2PfS_S_i --------------------------
	.section	.nv.constant0._Z18mmul_cacheblock_v2PfS_S_i,"a",@progbits
	.sectionflags	@""
	.align	4
.nv.constant0._Z18mmul_cacheblock_v2PfS_S_i:
	.zero		924


//--------------------- SYMBOLS --------------------------

	.type		.nv.reservedSmem.offset0,@object
	.size		.nv.reservedSmem.offset0,0x4
	.type		.nv.reservedSmem.cap,@object
	.size		.nv.reservedSmem.cap,0x4
